//
// Generated by NVIDIA NVVM Compiler
//
// Compiler Build ID: CL-36424714
// Cuda compilation tools, release 13.0, V13.0.88
// Based on NVVM 20.0.0
//

.version 9.0
.target sm_100
.address_size 64

	// .globl	_Z9matrixAddPiS_ii

.visible .entry _Z9matrixAddPiS_ii(
	.param .u64 .ptr .align 1 _Z9matrixAddPiS_ii_param_0,
	.param .u64 .ptr .align 1 _Z9matrixAddPiS_ii_param_1,
	.param .u32 _Z9matrixAddPiS_ii_param_2,
	.param .u32 _Z9matrixAddPiS_ii_param_3
)
{
	.reg .pred 	%p<4>;
	.reg .b32 	%r<17>;
	.reg .b64 	%rd<8>;

	ld.param.u64 	%rd1, [_Z9matrixAddPiS_ii_param_0];
	ld.param.u64 	%rd2, [_Z9matrixAddPiS_ii_param_1];
	ld.param.u32 	%r2, [_Z9matrixAddPiS_ii_param_2];
	ld.param.u32 	%r3, [_Z9matrixAddPiS_ii_param_3];
	mov.u32 	%r5, %ctaid.x;
	mov.u32 	%r6, %ntid.x;
	mov.u32 	%r7, %tid.x;
	mad.lo.s32 	%r8, %r5, %r6, %r7;
	mov.u32 	%r9, %ctaid.y;
	mov.u32 	%r10, %ntid.y;
	mov.u32 	%r11, %tid.y;
	mad.lo.s32 	%r12, %r9, %r10, %r11;
	mad.lo.s32 	%r1, %r2, %r8, %r12;
	setp.ge.s32 	%p1, %r8, %r2;
	setp.ge.s32 	%p2, %r12, %r3;
	or.pred  	%p3, %p1, %p2;
	@%p3 bra 	$L__BB0_2;
	cvta.to.global.u64 	%rd3, %rd1;
	cvta.to.global.u64 	%rd4, %rd2;
	mul.wide.s32 	%rd5, %r1, 4;
	add.s64 	%rd6, %rd3, %rd5;
	ld.global.u32 	%r14, [%rd6];
	add.s64 	%rd7, %rd4, %rd5;
	ld.global.u32 	%r15, [%rd7];
	add.s32 	%r16, %r15, %r14;
	st.global.u32 	[%rd7], %r16;
$L__BB0_2:
	ret;

}


// ===== COMPILED SASS (sm_100) =====

	.target	sm_100

	.elftype	@"ET_EXEC"


//--------------------- .note.nv.tkinfo           --------------------------
	.section	.note.nv.tkinfo,"",@"SHT_NOTE"
	.sectionflags	@"SHF_NOTE_NV_TKINFO"
	.tkinfo
        /*0018*/ 	.word	0x00000002
        /*0030*/ 	.string	""
        /*0030*/ 	.string	"ptxas"
        /*0030*/ 	.string	"Cuda compilation tools, release 13.0, V13.0.88"
        /*0030*/ 	.string	"Build cuda_13.0.r13.0/compiler.36424714_0"
        /*0030*/ 	.string	"-arch sm_100 -m 64 "



//--------------------- .note.nv.cuinfo           --------------------------
	.section	.note.nv.cuinfo,"",@"SHT_NOTE"
	.sectionflags	@"SHF_NOTE_NV_CUINFO"
        /*0018*/ 	.short	0x0002
        /*001a*/ 	.short	0x0064
        /*001c*/ 	.short	0x0082
	.zero		2


//--------------------- .nv.info                  --------------------------
	.section	.nv.info,"",@"SHT_CUDA_INFO"
	.align	4


	//----- nvinfo : EIATTR_REGCOUNT
	.align		4
        /*0000*/ 	.byte	0x04, 0x2f
        /*0002*/ 	.short	(.L_1 - .L_0)
	.align		4
.L_0:
        /*0004*/ 	.word	index@(_Z9matrixAddPiS_ii)
        /*0008*/ 	.word	0x0000000a


	//----- nvinfo : EIATTR_FRAME_SIZE
	.align		4
.L_1:
        /*000c*/ 	.byte	0x04, 0x11
        /*000e*/ 	.short	(.L_3 - .L_2)
	.align		4
.L_2:
        /*0010*/ 	.word	index@(_Z9matrixAddPiS_ii)
        /*0014*/ 	.word	0x00000000


	//----- nvinfo : EIATTR_MIN_STACK_SIZE
	.align		4
.L_3:
        /*0018*/ 	.byte	0x04, 0x12
        /*001a*/ 	.short	(.L_5 - .L_4)
	.align		4
.L_4:
        /*001c*/ 	.word	index@(_Z9matrixAddPiS_ii)
        /*0020*/ 	.word	0x00000000
.L_5:


//--------------------- .nv.compat                --------------------------
	.section	.nv.compat,"",@"SHT_CUDA_COMPAT_INFO"
	.align	4
        /*0000*/ 	.byte	0x02, 0x09, 0x00, 0x00, 0x02, 0x02, 0x01, 0x00, 0x02, 0x05, 0x05, 0x00, 0x03, 0x07, 0x01, 0x01
        /*0010*/ 	.byte	0x02, 0x03, 0x00, 0x00, 0x02, 0x06, 0x01, 0x00, 0x04, 0x0b, 0x08, 0x00, 0x09, 0x00, 0x00, 0x00
        /*0020*/ 	.byte	0x00, 0x00, 0x00, 0x00


//--------------------- .nv.info._Z9matrixAddPiS_ii --------------------------
	.section	.nv.info._Z9matrixAddPiS_ii,"",@"SHT_CUDA_INFO"
	.sectionflags	@""
	.align	4


	//----- nvinfo : EIATTR_CUDA_API_VERSION
	.align		4
        /*0000*/ 	.byte	0x04, 0x37
        /*0002*/ 	.short	(.L_7 - .L_6)
.L_6:
        /*0004*/ 	.word	0x00000082


	//----- nvinfo : EIATTR_KPARAM_INFO
	.align		4
.L_7:
        /*0008*/ 	.byte	0x04, 0x17
        /*000a*/ 	.short	(.L_9 - .L_8)
.L_8:
        /*000c*/ 	.word	0x00000000
        /*0010*/ 	.short	0x0003
        /*0012*/ 	.short	0x0014
        /*0014*/ 	.byte	0x00, 0xf0, 0x11, 0x00


	//----- nvinfo : EIATTR_KPARAM_INFO
	.align		4
.L_9:
        /*0018*/ 	.byte	0x04, 0x17
        /*001a*/ 	.short	(.L_11 - .L_10)
.L_10:
        /*001c*/ 	.word	0x00000000
        /*0020*/ 	.short	0x0002
        /*0022*/ 	.short	0x0010
        /*0024*/ 	.byte	0x00, 0xf0, 0x11, 0x00


	//----- nvinfo : EIATTR_KPARAM_INFO
	.align		4
.L_11:
        /*0028*/ 	.byte	0x04, 0x17
        /*002a*/ 	.short	(.L_13 - .L_12)
.L_12:
        /*002c*/ 	.word	0x00000000
        /*0030*/ 	.short	0x0001
        /*0032*/ 	.short	0x0008
        /*0034*/ 	.byte	0x00, 0xf5, 0x21, 0x00


	//----- nvinfo : EIATTR_KPARAM_INFO
	.align		4
.L_13:
        /*0038*/ 	.byte	0x04, 0x17
        /*003a*/ 	.short	(.L_15 - .L_14)
.L_14:
        /*003c*/ 	.word	0x00000000
        /*0040*/ 	.short	0x0000
        /*0042*/ 	.short	0x0000
        /*0044*/ 	.byte	0x00, 0xf5, 0x21, 0x00


	//----- nvinfo : EIATTR_SPARSE_MMA_MASK
	.align		4
.L_15:
        /*0048*/ 	.byte	0x03, 0x50
        /*004a*/ 	.short	0x0000


	//----- nvinfo : EIATTR_MAXREG_COUNT
	.align		4
        /*004c*/ 	.byte	0x03, 0x1b
        /*004e*/ 	.short	0x00ff


	//----- nvinfo : EIATTR_MERCURY_ISA_VERSION
	.align		4
        /*0050*/ 	.byte	0x03, 0x5f
        /*0052*/ 	.short	0x0101


	//----- nvinfo : EIATTR_VRC_CTA_INIT_COUNT
	.align		4
        /*0054*/ 	.byte	0x02, 0x4a
	.zero		1
	.zero		1


	//----- nvinfo : EIATTR_EXIT_INSTR_OFFSETS
	.align		4
        /*0058*/ 	.byte	0x04, 0x1c
        /*005a*/ 	.short	(.L_17 - .L_16)


	//   ....[0]....
.L_16:
        /*005c*/ 	.word	0x000000d0


	//   ....[1]....
        /*0060*/ 	.word	0x00000170


	//----- nvinfo : EIATTR_CBANK_PARAM_SIZE
	.align		4
.L_17:
        /*0064*/ 	.byte	0x03, 0x19
        /*0066*/ 	.short	0x0018


	//----- nvinfo : EIATTR_PARAM_CBANK
	.align		4
        /*0068*/ 	.byte	0x04, 0x0a
        /*006a*/ 	.short	(.L_19 - .L_18)
	.align		4
.L_18:
        /*006c*/ 	.word	index@(.nv.constant0._Z9matrixAddPiS_ii)
        /*0070*/ 	.short	0x0380
        /*0072*/ 	.short	0x0018


	//----- nvinfo : EIATTR_SW_WAR
	.align		4
.L_19:
        /*0074*/ 	.byte	0x04, 0x36
        /*0076*/ 	.short	(.L_21 - .L_20)
.L_20:
        /*0078*/ 	.word	0x00000008
.L_21:


//--------------------- .nv.callgraph             --------------------------
	.section	.nv.callgraph,"",@"SHT_CUDA_CALLGRAPH"
	.align	4
	.sectionentsize	8
	.align		4
        /*0000*/ 	.word	0x00000000
	.align		4
        /*0004*/ 	.word	0xffffffff
	.align		4
        /*0008*/ 	.word	0x00000000
	.align		4
        /*000c*/ 	.word	0xfffffffe
	.align		4
        /*0010*/ 	.word	0x00000000
	.align		4
        /*0014*/ 	.word	0xfffffffd
	.align		4
        /*0018*/ 	.word	0x00000000
	.align		4
        /*001c*/ 	.word	0xfffffffc


//--------------------- .text._Z9matrixAddPiS_ii  --------------------------
	.section	.text._Z9matrixAddPiS_ii,"ax",@progbits
	.align	128
        .global         _Z9matrixAddPiS_ii
        .type           _Z9matrixAddPiS_ii,@function
        .size           _Z9matrixAddPiS_ii,(.L_x_1 - _Z9matrixAddPiS_ii)
        .other          _Z9matrixAddPiS_ii,@"STO_CUDA_ENTRY STV_DEFAULT"
_Z9matrixAddPiS_ii:
.text._Z9matrixAddPiS_ii:
[----:B------:R-:W-:Y:S01]  /*0000*/  LDC R1, c[0x0][0x37c] ;  /* 0x0000df00ff017b82 */ /* 0x000fe20000000800 */
[----:B------:R-:W0:Y:S07]  /*0010*/  S2R R2, SR_TID.Y ;  /* 0x0000000000027919 */ /* 0x000e2e0000002200 */
[----:B------:R-:W1:Y:S01]  /*0020*/  LDC R0, c[0x0][0x360] ;  /* 0x0000d800ff007b82 */ /* 0x000e620000000800 */
[----:B------:R-:W2:Y:S01]  /*0030*/  LDCU.64 UR6, c[0x0][0x390] ;  /* 0x00007200ff0677ac */ /* 0x000ea20008000a00 */
[----:B------:R-:W1:Y:S06]  /*0040*/  S2R R5, SR_TID.X ;  /* 0x0000000000057919 */ /* 0x000e6c0000002100 */
[----:B------:R-:W0:Y:S08]  /*0050*/  S2UR UR5, SR_CTAID.Y ;  /* 0x00000000000579c3 */ /* 0x000e300000002600 */
[----:B------:R-:W0:Y:S08]  /*0060*/  LDC R3, c[0x0][0x364] ;  /* 0x0000d900ff037b82 */ /* 0x000e300000000800 */
[----:B------:R-:W1:Y:S01]  /*0070*/  S2UR UR4, SR_CTAID.X ;  /* 0x00000000000479c3 */ /* 0x000e620000002500 */
[----:B0-----:R-:W-:-:S05]  /*0080*/  IMAD R3, R3, UR5, R2 ;  /* 0x0000000503037c24 */ /* 0x001fca000f8e0202 */
[----:B--2---:R-:W-:Y:S01]  /*0090*/  ISETP.GE.AND P0, PT, R3, UR7, PT ;  /* 0x0000000703007c0c */ /* 0x004fe2000bf06270 */
[----:B-1----:R-:W-:-:S04]  /*00a0*/  IMAD R0, R0, UR4, R5 ;  /* 0x0000000400007c24 */ /* 0x002fc8000f8e0205 */
[C---:B------:R-:W-:Y:S01]  /*00b0*/  IMAD R7, R0.reuse, UR6, R3 ;  /* 0x0000000600077c24 */ /* 0x040fe2000f8e0203 */
[----:B------:R-:W-:-:S13]  /*00c0*/  ISETP.GE.OR P0, PT, R0, UR6, P0 ;  /* 0x0000000600007c0c */ /* 0x000fda0008706670 */
[----:B------:R-:W-:Y:S05]  /*00d0*/  @P0 EXIT ;  /* 0x000000000000094d */ /* 0x000fea0003800000 */
[----:B------:R-:W0:Y:S01]  /*00e0*/  LDC.64 R2, c[0x0][0x380] ;  /* 0x0000e000ff027b82 */ /* 0x000e220000000a00 */
[----:B------:R-:W1:Y:S07]  /*00f0*/  LDCU.64 UR4, c[0x0][0x358] ;  /* 0x00006b00ff0477ac */ /* 0x000e6e0008000a00 */
[----:B------:R-:W2:Y:S01]  /*0100*/  LDC.64 R4, c[0x0][0x388] ;  /* 0x0000e200ff047b82 */ /* 0x000ea20000000a00 */
[----:B0-----:R-:W-:-:S06]  /*0110*/  IMAD.WIDE R2, R7, 0x4, R2 ;  /* 0x0000000407027825 */ /* 0x001fcc00078e0202 */
[----:B-1----:R-:W3:Y:S01]  /*0120*/  LDG.E R2, desc[UR4][R2.64] ;  /* 0x0000000402027981 */ /* 0x002ee2000c1e1900 */
[----:B--2---:R-:W-:-:S05]  /*0130*/  IMAD.WIDE R4, R7, 0x4, R4 ;  /* 0x0000000407047825 */ /* 0x004fca00078e0204 */
[----:B------:R-:W3:Y:S02]  /*0140*/  LDG.E R7, desc[UR4][R4.64] ;  /* 0x0000000404077981 */ /* 0x000ee4000c1e1900 */
[----:B---3--:R-:W-:-:S05]  /*0150*/  IADD3 R7, PT, PT, R2, R7, RZ ;  /* 0x0000000702077210 */ /* 0x008fca0007ffe0ff */
[----:B------:R-:W-:Y:S01]  /*0160*/  STG.E desc[UR4][R4.64], R7 ;  /* 0x0000000704007986 */ /* 0x000fe2000c101904 */
[----:B------:R-:W-:Y:S05]  /*0170*/  EXIT ;  /* 0x000000000000794d */ /* 0x000fea0003800000 */
.L_x_0:
[----:B------:R-:W-:-:S00]  /*0180*/  BRA `(.L_x_0) ;  /* 0xfffffffc00fc7947 */ /* 0x000fc0000383ffff */
[----:B------:R-:W-:-:S00]  /*0190*/  NOP ;  /* 0x0000000000007918 */ /* 0x000fc00000000000 */
        /* <DEDUP_REMOVED lines=14> */
.L_x_1:


//--------------------- .nv.shared.reserved.0     --------------------------
	.section	.nv.shared.reserved.0,"aw",@nobits
	.weak		__nv_reservedSMEM_offset_0_alias
	.size		__nv_reservedSMEM_offset_0_alias, 0, 64
	.other		__nv_reservedSMEM_offset_0_alias,@"STO_CUDA_RESERVED_SHARED STV_DEFAULT"
__nv_reservedSMEM_offset_0_alias:
	.zero		0
	.zero		64


//--------------------- .nv.constant0._Z9matrixAddPiS_ii --------------------------
	.section	.nv.constant0._Z9matrixAddPiS_ii,"a",@progbits
	.sectionflags	@""
	.align	4
.nv.constant0._Z9matrixAddPiS_ii:
	.zero		920


//--------------------- SYMBOLS --------------------------

	.type		.nv.reservedSmem.offset0,@object
	.size		.nv.reservedSmem.offset0,0x4
